//
// Generated by NVIDIA NVVM Compiler
//
// Compiler Build ID: CL-36424714
// Cuda compilation tools, release 13.0, V13.0.88
// Based on NVVM 20.0.0
//

.version 9.0
.target sm_100
.address_size 64

	// .globl	_Z26measure_memory_load_cyclesPViPiPy

.visible .entry _Z26measure_memory_load_cyclesPViPiPy(
	.param .u64 .ptr .align 1 _Z26measure_memory_load_cyclesPViPiPy_param_0,
	.param .u64 .ptr .align 1 _Z26measure_memory_load_cyclesPViPiPy_param_1,
	.param .u64 .ptr .align 1 _Z26measure_memory_load_cyclesPViPiPy_param_2
)
{
	.reg .b32 	%r<2>;
	.reg .b64 	%rd<10>;

	ld.param.u64 	%rd3, [_Z26measure_memory_load_cyclesPViPiPy_param_0];
	ld.param.u64 	%rd4, [_Z26measure_memory_load_cyclesPViPiPy_param_1];
	ld.param.u64 	%rd5, [_Z26measure_memory_load_cyclesPViPiPy_param_2];
	cvta.to.global.u64 	%rd6, %rd3;
	cvta.to.global.u64 	%rd7, %rd5;
	cvta.to.global.u64 	%rd8, %rd4;
	// begin inline asm
	mov.u64 	%rd1, %clock64;
	// end inline asm
	ld.global.u32 	%r1, [%rd8];
	// begin inline asm
	mov.u64 	%rd2, %clock64;
	// end inline asm
	sub.s64 	%rd9, %rd2, %rd1;
	st.global.u64 	[%rd7], %rd9;
	st.volatile.global.u32 	[%rd6], %r1;
	ret;

}


// ===== COMPILED SASS (sm_100) =====

	.target	sm_100

	.elftype	@"ET_EXEC"


//--------------------- .note.nv.tkinfo           --------------------------
	.section	.note.nv.tkinfo,"",@"SHT_NOTE"
	.sectionflags	@"SHF_NOTE_NV_TKINFO"
	.tkinfo
        /*0018*/ 	.word	0x00000002
        /*0030*/ 	.string	""
        /*0030*/ 	.string	"ptxas"
        /*0030*/ 	.string	"Cuda compilation tools, release 13.0, V13.0.88"
        /*0030*/ 	.string	"Build cuda_13.0.r13.0/compiler.36424714_0"
        /*0030*/ 	.string	"-arch sm_100 -m 64 "



//--------------------- .note.nv.cuinfo           --------------------------
	.section	.note.nv.cuinfo,"",@"SHT_NOTE"
	.sectionflags	@"SHF_NOTE_NV_CUINFO"
        /*0018*/ 	.short	0x0002
        /*001a*/ 	.short	0x0064
        /*001c*/ 	.short	0x0082
	.zero		2


//--------------------- .nv.info                  --------------------------
	.section	.nv.info,"",@"SHT_CUDA_INFO"
	.align	4


	//----- nvinfo : EIATTR_REGCOUNT
	.align		4
        /*0000*/ 	.byte	0x04, 0x2f
        /*0002*/ 	.short	(.L_1 - .L_0)
	.align		4
.L_0:
        /*0004*/ 	.word	index@(_Z26measure_memory_load_cyclesPViPiPy)
        /*0008*/ 	.word	0x0000000e


	//----- nvinfo : EIATTR_FRAME_SIZE
	.align		4
.L_1:
        /*000c*/ 	.byte	0x04, 0x11
        /*000e*/ 	.short	(.L_3 - .L_2)
	.align		4
.L_2:
        /*0010*/ 	.word	index@(_Z26measure_memory_load_cyclesPViPiPy)
        /*0014*/ 	.word	0x00000000


	//----- nvinfo : EIATTR_MIN_STACK_SIZE
	.align		4
.L_3:
        /*0018*/ 	.byte	0x04, 0x12
        /*001a*/ 	.short	(.L_5 - .L_4)
	.align		4
.L_4:
        /*001c*/ 	.word	index@(_Z26measure_memory_load_cyclesPViPiPy)
        /*0020*/ 	.word	0x00000000
.L_5:


//--------------------- .nv.compat                --------------------------
	.section	.nv.compat,"",@"SHT_CUDA_COMPAT_INFO"
	.align	4
        /*0000*/ 	.byte	0x02, 0x09, 0x00, 0x00, 0x02, 0x02, 0x01, 0x00, 0x02, 0x05, 0x05, 0x00, 0x03, 0x07, 0x01, 0x01
        /*0010*/ 	.byte	0x02, 0x03, 0x00, 0x00, 0x02, 0x06, 0x01, 0x00, 0x04, 0x0b, 0x08, 0x00, 0x09, 0x00, 0x00, 0x00
        /*0020*/ 	.byte	0x00, 0x00, 0x00, 0x00


//--------------------- .nv.info._Z26measure_memory_load_cyclesPViPiPy --------------------------
	.section	.nv.info._Z26measure_memory_load_cyclesPViPiPy,"",@"SHT_CUDA_INFO"
	.sectionflags	@""
	.align	4


	//----- nvinfo : EIATTR_CUDA_API_VERSION
	.align		4
        /*0000*/ 	.byte	0x04, 0x37
        /*0002*/ 	.short	(.L_7 - .L_6)
.L_6:
        /*0004*/ 	.word	0x00000082


	//----- nvinfo : EIATTR_KPARAM_INFO
	.align		4
.L_7:
        /*0008*/ 	.byte	0x04, 0x17
        /*000a*/ 	.short	(.L_9 - .L_8)
.L_8:
        /*000c*/ 	.word	0x00000000
        /*0010*/ 	.short	0x0002
        /*0012*/ 	.short	0x0010
        /*0014*/ 	.byte	0x00, 0xf5, 0x21, 0x00


	//----- nvinfo : EIATTR_KPARAM_INFO
	.align		4
.L_9:
        /*0018*/ 	.byte	0x04, 0x17
        /*001a*/ 	.short	(.L_11 - .L_10)
.L_10:
        /*001c*/ 	.word	0x00000000
        /*0020*/ 	.short	0x0001
        /*0022*/ 	.short	0x0008
        /*0024*/ 	.byte	0x00, 0xf5, 0x21, 0x00


	//----- nvinfo : EIATTR_KPARAM_INFO
	.align		4
.L_11:
        /*0028*/ 	.byte	0x04, 0x17
        /*002a*/ 	.short	(.L_13 - .L_12)
.L_12:
        /*002c*/ 	.word	0x00000000
        /*0030*/ 	.short	0x0000
        /*0032*/ 	.short	0x0000
        /*0034*/ 	.byte	0x00, 0xf5, 0x21, 0x00


	//----- nvinfo : EIATTR_SPARSE_MMA_MASK
	.align		4
.L_13:
        /*0038*/ 	.byte	0x03, 0x50
        /*003a*/ 	.short	0x0000


	//----- nvinfo : EIATTR_MAXREG_COUNT
	.align		4
        /*003c*/ 	.byte	0x03, 0x1b
        /*003e*/ 	.short	0x00ff


	//----- nvinfo : EIATTR_MERCURY_ISA_VERSION
	.align		4
        /*0040*/ 	.byte	0x03, 0x5f
        /*0042*/ 	.short	0x0101


	//----- nvinfo : EIATTR_VRC_CTA_INIT_COUNT
	.align		4
        /*0044*/ 	.byte	0x02, 0x4a
	.zero		1
	.zero		1


	//----- nvinfo : EIATTR_EXIT_INSTR_OFFSETS
	.align		4
        /*0048*/ 	.byte	0x04, 0x1c
        /*004a*/ 	.short	(.L_15 - .L_14)


	//   ....[0]....
.L_14:
        /*004c*/ 	.word	0x000000d0


	//----- nvinfo : EIATTR_CBANK_PARAM_SIZE
	.align		4
.L_15:
        /*0050*/ 	.byte	0x03, 0x19
        /*0052*/ 	.short	0x0018


	//----- nvinfo : EIATTR_PARAM_CBANK
	.align		4
        /*0054*/ 	.byte	0x04, 0x0a
        /*0056*/ 	.short	(.L_17 - .L_16)
	.align		4
.L_16:
        /*0058*/ 	.word	index@(.nv.constant0._Z26measure_memory_load_cyclesPViPiPy)
        /*005c*/ 	.short	0x0380
        /*005e*/ 	.short	0x0018


	//----- nvinfo : EIATTR_SW_WAR
	.align		4
.L_17:
        /*0060*/ 	.byte	0x04, 0x36
        /*0062*/ 	.short	(.L_19 - .L_18)
.L_18:
        /*0064*/ 	.word	0x00000008
.L_19:


//--------------------- .nv.callgraph             --------------------------
	.section	.nv.callgraph,"",@"SHT_CUDA_CALLGRAPH"
	.align	4
	.sectionentsize	8
	.align		4
        /*0000*/ 	.word	0x00000000
	.align		4
        /*0004*/ 	.word	0xffffffff
	.align		4
        /*0008*/ 	.word	0x00000000
	.align		4
        /*000c*/ 	.word	0xfffffffe
	.align		4
        /*0010*/ 	.word	0x00000000
	.align		4
        /*0014*/ 	.word	0xfffffffd
	.align		4
        /*0018*/ 	.word	0x00000000
	.align		4
        /*001c*/ 	.word	0xfffffffc


//--------------------- .text._Z26measure_memory_load_cyclesPViPiPy --------------------------
	.section	.text._Z26measure_memory_load_cyclesPViPiPy,"ax",@progbits
	.align	128
        .global         _Z26measure_memory_load_cyclesPViPiPy
        .type           _Z26measure_memory_load_cyclesPViPiPy,@function
        .size           _Z26measure_memory_load_cyclesPViPiPy,(.L_x_1 - _Z26measure_memory_load_cyclesPViPiPy)
        .other          _Z26measure_memory_load_cyclesPViPiPy,@"STO_CUDA_ENTRY STV_DEFAULT"
_Z26measure_memory_load_cyclesPViPiPy:
.text._Z26measure_memory_load_cyclesPViPiPy:
[----:B------:R-:W-:Y:S01]  /*0000*/  LDC R1, c[0x0][0x37c] ;  /* 0x0000df00ff017b82 */ /* 0x000fe20000000800 */
[----:B------:R-:W0:Y:S01]  /*0010*/  LDCU.64 UR4, c[0x0][0x358] ;  /* 0x00006b00ff0477ac */ /* 0x000e220008000a00 */
[----:B------:R-:W-:Y:S01]  /*0020*/  NOP ;  /* 0x0000000000007918 */ /* 0x000fe20000000000 */
[----:B------:R-:W-:-:S05]  /*0030*/  CS2R R6, SR_CLOCKLO ;  /* 0x0000000000067805 */ /* 0x000fca0000015000 */
[----:B------:R-:W0:Y:S02]  /*0040*/  LDC.64 R2, c[0x0][0x388] ;  /* 0x0000e200ff027b82 */ /* 0x000e240000000a00 */
[----:B0-----:R0:W2:Y:S01]  /*0050*/  LDG.E R11, desc[UR4][R2.64] ;  /* 0x00000004020b7981 */ /* 0x0010a2000c1e1900 */
[----:B------:R-:W-:-:S05]  /*0060*/  CS2R R8, SR_CLOCKLO ;  /* 0x0000000000087805 */ /* 0x000fca0000015000 */
[----:B0-----:R-:W0:Y:S01]  /*0070*/  LDC.64 R2, c[0x0][0x390] ;  /* 0x0000e400ff027b82 */ /* 0x001e220000000a00 */
[----:B------:R-:W-:-:S05]  /*0080*/  IADD3 R6, P0, PT, -R6, R8, RZ ;  /* 0x0000000806067210 */ /* 0x000fca0007f1e1ff */
[----:B------:R-:W-:Y:S02]  /*0090*/  IMAD.X R7, R9, 0x1, ~R7, P0 ;  /* 0x0000000109077824 */ /* 0x000fe400000e0e07 */
[----:B------:R-:W2:Y:S03]  /*00a0*/  LDC.64 R4, c[0x0][0x380] ;  /* 0x0000e000ff047b82 */ /* 0x000ea60000000a00 */
[----:B0-----:R-:W-:Y:S04]  /*00b0*/  STG.E.64 desc[UR4][R2.64], R6 ;  /* 0x0000000602007986 */ /* 0x001fe8000c101b04 */
[----:B--2---:R-:W-:Y:S01]  /*00c0*/  STG.E.STRONG.SYS desc[UR4][R4.64], R11 ;  /* 0x0000000b04007986 */ /* 0x004fe2000c115904 */
[----:B------:R-:W-:Y:S05]  /*00d0*/  EXIT ;  /* 0x000000000000794d */ /* 0x000fea0003800000 */
.L_x_0:
[----:B------:R-:W-:-:S00]  /*00e0*/  BRA `(.L_x_0) ;  /* 0xfffffffc00fc7947 */ /* 0x000fc0000383ffff */
[----:B------:R-:W-:-:S00]  /*00f0*/  NOP ;  /* 0x0000000000007918 */ /* 0x000fc00000000000 */
        /* <DEDUP_REMOVED lines=8> */
.L_x_1:


//--------------------- .nv.shared.reserved.0     --------------------------
	.section	.nv.shared.reserved.0,"aw",@nobits
	.weak		__nv_reservedSMEM_offset_0_alias
	.size		__nv_reservedSMEM_offset_0_alias, 0, 64
	.other		__nv_reservedSMEM_offset_0_alias,@"STO_CUDA_RESERVED_SHARED STV_DEFAULT"
__nv_reservedSMEM_offset_0_alias:
	.zero		0
	.zero		64


//--------------------- .nv.constant0._Z26measure_memory_load_cyclesPViPiPy --------------------------
	.section	.nv.constant0._Z26measure_memory_load_cyclesPViPiPy,"a",@progbits
	.sectionflags	@""
	.align	4
.nv.constant0._Z26measure_memory_load_cyclesPViPiPy:
	.zero		920


//--------------------- SYMBOLS --------------------------

	.type		.nv.reservedSmem.offset0,@object
	.size		.nv.reservedSmem.offset0,0x4
